	.headerflags	@"EF_CUDA_TEXMODE_UNIFIED EF_CUDA_64BIT_ADDRESS EF_CUDA_ACCELERATORS EF_CUDA_SM90 EF_CUDA_VIRTUAL_SM(EF_CUDA_SM90)"
	.elftype	@"ET_EXEC"


//--------------------- .nv.info                  --------------------------
	.section	.nv.info,"",@"SHT_CUDA_INFO"
	.align	4


	//----- nvinfo : EIATTR_REGCOUNT
	.align		4
        /*0000*/ 	.byte	0x04, 0x2f
        /*0002*/ 	.short	(.L_1 - .L_0)
	.align		4
.L_0:
        /*0004*/ 	.word	index@(triton_poi_fused_add_div_hardtanh_mul_42)
        /*0008*/ 	.word	0x0000000c


	//----- nvinfo : EIATTR_MIN_STACK_SIZE
	.align		4
.L_1:
        /*000c*/ 	.byte	0x04, 0x12
        /*000e*/ 	.short	(.L_3 - .L_2)
	.align		4
.L_2:
        /*0010*/ 	.word	index@(triton_poi_fused_add_div_hardtanh_mul_42)
        /*0014*/ 	.word	0x00000000


	//----- nvinfo : EIATTR_FRAME_SIZE
	.align		4
.L_3:
        /*0018*/ 	.byte	0x04, 0x11
        /*001a*/ 	.short	(.L_5 - .L_4)
	.align		4
.L_4:
        /*001c*/ 	.word	index@(triton_poi_fused_add_div_hardtanh_mul_42)
        /*0020*/ 	.word	0x00000000


	//----- nvinfo : EIATTR_MIN_STACK_SIZE
	.align		4
.L_5:
        /*0024*/ 	.byte	0x04, 0x12
        /*0026*/ 	.short	(.L_7 - .L_6)
	.align		4
.L_6:
        /*0028*/ 	.word	index@(triton_poi_fused_add_div_hardtanh_mul_42)
        /*002c*/ 	.word	0x00000000
.L_7:


//--------------------- .nv.info.triton_poi_fused_add_div_hardtanh_mul_42 --------------------------
	.section	.nv.info.triton_poi_fused_add_div_hardtanh_mul_42,"",@"SHT_CUDA_INFO"
	.sectionflags	@""
	.align	4


	//----- nvinfo : EIATTR_CUDA_API_VERSION
	.align		4
        /*0000*/ 	.byte	0x04, 0x37
        /*0002*/ 	.short	(.L_9 - .L_8)
.L_8:
        /*0004*/ 	.word	0x0000007c


	//----- nvinfo : EIATTR_KPARAM_INFO
	.align		4
.L_9:
        /*0008*/ 	.byte	0x04, 0x17
        /*000a*/ 	.short	(.L_11 - .L_10)
.L_10:
        /*000c*/ 	.word	0x00000000
        /*0010*/ 	.short	0x0003
        /*0012*/ 	.short	0x0018
        /*0014*/ 	.byte	0x00, 0xf0, 0x11, 0x00


	//----- nvinfo : EIATTR_KPARAM_INFO
	.align		4
.L_11:
        /*0018*/ 	.byte	0x04, 0x17
        /*001a*/ 	.short	(.L_13 - .L_12)
.L_12:
        /*001c*/ 	.word	0x00000000
        /*0020*/ 	.short	0x0002
        /*0022*/ 	.short	0x0010
        /*0024*/ 	.byte	0x00, 0xf4, 0x21, 0x00


	//----- nvinfo : EIATTR_KPARAM_INFO
	.align		4
.L_13:
        /*0028*/ 	.byte	0x04, 0x17
        /*002a*/ 	.short	(.L_15 - .L_14)
.L_14:
        /*002c*/ 	.word	0x00000000
        /*0030*/ 	.short	0x0001
        /*0032*/ 	.short	0x0008
        /*0034*/ 	.byte	0x00, 0xf4, 0x21, 0x00


	//----- nvinfo : EIATTR_KPARAM_INFO
	.align		4
.L_15:
        /*0038*/ 	.byte	0x04, 0x17
        /*003a*/ 	.short	(.L_17 - .L_16)
.L_16:
        /*003c*/ 	.word	0x00000000
        /*0040*/ 	.short	0x0000
        /*0042*/ 	.short	0x0000
        /*0044*/ 	.byte	0x00, 0xf4, 0x21, 0x00


	//----- nvinfo : EIATTR_SPARSE_MMA_MASK
	.align		4
.L_17:
        /*0048*/ 	.byte	0x03, 0x50
        /*004a*/ 	.short	0x0000


	//----- nvinfo : EIATTR_MAXREG_COUNT
	.align		4
        /*004c*/ 	.byte	0x03, 0x1b
        /*004e*/ 	.short	0x00ff


	//----- nvinfo : EIATTR_EXIT_INSTR_OFFSETS
	.align		4
        /*0050*/ 	.byte	0x04, 0x1c
        /*0052*/ 	.short	(.L_19 - .L_18)


	//   ....[0]....
.L_18:
        /*0054*/ 	.word	0x00000280


	//   ....[1]....
        /*0058*/ 	.word	0x000002a0


	//----- nvinfo : EIATTR_REQNTID
	.align		4
.L_19:
        /*005c*/ 	.byte	0x04, 0x10
        /*005e*/ 	.short	(.L_21 - .L_20)
.L_20:
        /*0060*/ 	.word	0x00000080
        /*0064*/ 	.word	0x00000001
        /*0068*/ 	.word	0x00000001


	//----- nvinfo : EIATTR_CBANK_PARAM_SIZE
	.align		4
.L_21:
        /*006c*/ 	.byte	0x03, 0x19
        /*006e*/ 	.short	0x001c


	//----- nvinfo : EIATTR_PARAM_CBANK
	.align		4
        /*0070*/ 	.byte	0x04, 0x0a
        /*0072*/ 	.short	(.L_23 - .L_22)
	.align		4
.L_22:
        /*0074*/ 	.word	index@(.nv.constant0.triton_poi_fused_add_div_hardtanh_mul_42)
        /*0078*/ 	.short	0x0210
        /*007a*/ 	.short	0x001c


	//----- nvinfo : EIATTR_SW_WAR
	.align		4
.L_23:
        /*007c*/ 	.byte	0x04, 0x36
        /*007e*/ 	.short	(.L_25 - .L_24)
.L_24:
        /*0080*/ 	.word	0x00000008
.L_25:


//--------------------- .nv.callgraph             --------------------------
	.section	.nv.callgraph,"",@"SHT_CUDA_CALLGRAPH"
	.align	4
	.sectionentsize	8
	.align		4
        /*0000*/ 	.word	0x00000000
	.align		4
        /*0004*/ 	.word	0xffffffff
	.align		4
        /*0008*/ 	.word	0x00000000
	.align		4
        /*000c*/ 	.word	0xfffffffe
	.align		4
        /*0010*/ 	.word	0x00000000
	.align		4
        /*0014*/ 	.word	0xfffffffd
	.align		4
        /*0018*/ 	.word	0x00000000
	.align		4
        /*001c*/ 	.word	0xfffffffc


//--------------------- .text.triton_poi_fused_add_div_hardtanh_mul_42 --------------------------
	.section	.text.triton_poi_fused_add_div_hardtanh_mul_42,"ax",@progbits
	.align	128
        .global         triton_poi_fused_add_div_hardtanh_mul_42
        .type           triton_poi_fused_add_div_hardtanh_mul_42,@function
        .size           triton_poi_fused_add_div_hardtanh_mul_42,(.L_x_1 - triton_poi_fused_add_div_hardtanh_mul_42)
        .other          triton_poi_fused_add_div_hardtanh_mul_42,@"STO_CUDA_ENTRY STV_DEFAULT"
triton_poi_fused_add_div_hardtanh_mul_42:
.text.triton_poi_fused_add_div_hardtanh_mul_42:
[----:B------:R-:W0:Y:S02]  /*0000*/  LDC R1, c[0x0][0x28] ;  /* 0x00000a00ff017b82 */ /* 0x000e240000000800 */
[----:B------:R-:W1:Y:S01]  /*0010*/  S2R R0, SR_TID.X ;  /* 0x0000000000007919 */ /* 0x000e620000002100 */
[----:B------:R-:W2:Y:S01]  /*0020*/  LDC.64 R4, c[0x0][0x218] ;  /* 0x00008600ff047b82 */ /* 0x000ea20000000a00 */
[----:B------:R-:W-:Y:S01]  /*0030*/  IMAD.MOV.U32 R6, RZ, RZ, RZ ;  /* 0x000000ffff067224 */ /* 0x000fe200078e00ff */
[----:B------:R-:W-:Y:S01]  /*0040*/  ULDC.64 UR4, c[0x0][0x208] ;  /* 0x0000820000047ab9 */ /* 0x000fe20000000a00 */
[----:B------:R-:W3:Y:S01]  /*0050*/  S2R R7, SR_CTAID.X ;  /* 0x0000000000077919 */ /* 0x000ee20000002500 */
[----:B-1----:R-:W-:-:S05]  /*0060*/  LOP3.LUT R0, R0, 0x7f, RZ, 0xc0, !PT ;  /* 0x0000007f00007812 */ /* 0x002fca00078ec0ff */
[----:B---3--:R-:W-:-:S04]  /*0070*/  IMAD R7, R7, 0x80, R0 ;  /* 0x0000008007077824 */ /* 0x008fc800078e0200 */
[C---:B------:R-:W-:Y:S01]  /*0080*/  IMAD.HI R0, R7.reuse, 0x38e38e39, RZ ;  /* 0x38e38e3907007827 */ /* 0x040fe200078e02ff */
[----:B------:R-:W-:-:S04]  /*0090*/  ISETP.GE.AND P0, PT, R7, 0x1200, PT ;  /* 0x000012000700780c */ /* 0x000fc80003f06270 */
[----:B------:R-:W-:-:S04]  /*00a0*/  SHF.R.U32.HI R3, RZ, 0x1f, R0 ;  /* 0x0000001fff037819 */ /* 0x000fc80000011600 */
[CC--:B------:R-:W-:Y:S02]  /*00b0*/  LEA.HI.SX32 R2, R0.reuse, R3.reuse, 0x1a ;  /* 0x0000000300027211 */ /* 0x0c0fe400078fd2ff */
[----:B------:R-:W-:-:S03]  /*00c0*/  LEA.HI.SX32 R3, R0, R3, 0x18 ;  /* 0x0000000300037211 */ /* 0x000fc600078fc2ff */
[----:B------:R-:W-:-:S04]  /*00d0*/  IMAD R2, R2, -0x120, R7 ;  /* 0xfffffee002027824 */ /* 0x000fc800078e0207 */
[----:B------:R-:W-:-:S04]  /*00e0*/  IMAD R3, R3, 0x120, R2 ;  /* 0x0000012003037824 */ /* 0x000fc800078e0202 */
[----:B--2---:R-:W-:Y:S02]  /*00f0*/  IMAD.WIDE R4, R3, 0x4, R4 ;  /* 0x0000000403047825 */ /* 0x004fe400078e0204 */
[----:B------:R-:W1:Y:S03]  /*0100*/  LDC.64 R2, c[0x0][0x210] ;  /* 0x00008400ff027b82 */ /* 0x000e660000000a00 */
[----:B------:R2:W3:Y:S01]  /*0110*/  @!P0 LDG.E.EL R6, desc[UR4][R4.64] ;  /* 0x0000000404068981 */ /* 0x0004e2000c2e1900 */
[----:B------:R-:W-:-:S04]  /*0120*/  IMAD.MOV.U32 R0, RZ, RZ, RZ ;  /* 0x000000ffff007224 */ /* 0x000fc800078e00ff */
[----:B--2---:R-:W2:Y:S01]  /*0130*/  LDC.64 R4, c[0x0][0x220] ;  /* 0x00008800ff047b82 */ /* 0x004ea20000000a00 */
[----:B-1----:R-:W-:-:S05]  /*0140*/  IMAD.WIDE R2, R7, 0x4, R2 ;  /* 0x0000000407027825 */ /* 0x002fca00078e0202 */
[----:B------:R-:W4:Y:S01]  /*0150*/  @!P0 LDG.E R0, desc[UR4][R2.64] ;  /* 0x0000000402008981 */ /* 0x000f22000c1e1900 */
[----:B--2---:R-:W-:-:S04]  /*0160*/  IMAD.WIDE R4, R7, 0x4, R4 ;  /* 0x0000000407047825 */ /* 0x004fc800078e0204 */
[----:B---3--:R-:W-:-:S05]  /*0170*/  FADD R6, R6, 3 ;  /* 0x4040000006067421 */ /* 0x008fca0000000000 */
[----:B------:R-:W-:-:S04]  /*0180*/  FSETP.GTU.AND P1, PT, R6, RZ, PT ;  /* 0x000000ff0600720b */ /* 0x000fc80003f2c000 */
[----:B------:R-:W-:-:S04]  /*0190*/  FSEL R6, R6, RZ, P1 ;  /* 0x000000ff06067208 */ /* 0x000fc80000800000 */
[C---:B------:R-:W-:Y:S01]  /*01a0*/  FSETP.GEU.AND P2, PT, R6.reuse, 6, PT ;  /* 0x40c000000600780b */ /* 0x040fe20003f4e000 */
[C---:B------:R-:W-:Y:S01]  /*01b0*/  FMUL R9, R6.reuse, 0.16666667163372039795 ;  /* 0x3e2aaaab06097820 */ /* 0x040fe20000400000 */
[----:B------:R-:W-:-:S11]  /*01c0*/  FSETP.NAN.AND P1, PT, R6, R6, PT ;  /* 0x000000060600720b */ /* 0x000fd60003f28000 */
[----:B------:R-:W-:-:S05]  /*01d0*/  @P2 FSEL R9, R9, 1, P1 ;  /* 0x3f80000009092808 */ /* 0x000fca0000800000 */
[CC--:B----4-:R-:W-:Y:S01]  /*01e0*/  FFMA R6, R9.reuse, R0.reuse, 3 ;  /* 0x4040000009067423 */ /* 0x0d0fe20000000000 */
[----:B------:R-:W-:-:S04]  /*01f0*/  FMUL R9, R9, R0 ;  /* 0x0000000009097220 */ /* 0x000fc80000400000 */
[C---:B------:R-:W-:Y:S01]  /*0200*/  FSETP.GTU.AND P1, PT, R6.reuse, RZ, PT ;  /* 0x000000ff0600720b */ /* 0x040fe20003f2c000 */
[----:B------:R1:W-:Y:S03]  /*0210*/  @!P0 STG.E desc[UR4][R2.64], R9 ;  /* 0x0000000902008986 */ /* 0x0003e6000c101904 */
[----:B------:R-:W-:-:S04]  /*0220*/  FSEL R6, R6, RZ, P1 ;  /* 0x000000ff06067208 */ /* 0x000fc80000800000 */
[C---:B------:R-:W-:Y:S01]  /*0230*/  FSETP.GEU.AND P2, PT, R6.reuse, 6, PT ;  /* 0x40c000000600780b */ /* 0x040fe20003f4e000 */
[C---:B------:R-:W-:Y:S01]  /*0240*/  FMUL R8, R6.reuse, 0.16666667163372039795 ;  /* 0x3e2aaaab06087820 */ /* 0x040fe20000400000 */
[----:B------:R-:W-:-:S11]  /*0250*/  FSETP.NAN.AND P1, PT, R6, R6, PT ;  /* 0x000000060600720b */ /* 0x000fd60003f28000 */
[----:B------:R-:W-:-:S05]  /*0260*/  @P2 FSEL R8, R8, 1, P1 ;  /* 0x3f80000008082808 */ /* 0x000fca0000800000 */
[----:B------:R-:W-:Y:S01]  /*0270*/  FMUL R7, R9, R8 ;  /* 0x0000000809077220 */ /* 0x000fe20000400000 */
[----:B-1----:R-:W-:Y:S06]  /*0280*/  @P0 EXIT ;  /* 0x000000000000094d */ /* 0x002fec0003800000 */
[----:B------:R-:W-:Y:S01]  /*0290*/  STG.E desc[UR4][R4.64], R7 ;  /* 0x0000000704007986 */ /* 0x000fe2000c101904 */
[----:B------:R-:W-:Y:S05]  /*02a0*/  EXIT ;  /* 0x000000000000794d */ /* 0x000fea0003800000 */
.L_x_0:
[----:B------:R-:W-:-:S00]  /*02b0*/  BRA `(.L_x_0) ;  /* 0xfffffffc00fc7947 */ /* 0x000fc0000383ffff */
[----:B------:R-:W-:-:S00]  /*02c0*/  NOP ;  /* 0x0000000000007918 */ /* 0x000fc00000000000 */
        /* <DEDUP_REMOVED lines=11> */
.L_x_1:


//--------------------- .nv.constant0.triton_poi_fused_add_div_hardtanh_mul_42 --------------------------
	.section	.nv.constant0.triton_poi_fused_add_div_hardtanh_mul_42,"a",@progbits
	.sectionflags	@""
	.align	4
.nv.constant0.triton_poi_fused_add_div_hardtanh_mul_42:
	.zero		556
